//
// Generated by NVIDIA NVVM Compiler
//
// Compiler Build ID: CL-36424714
// Cuda compilation tools, release 13.0, V13.0.88
// Based on NVVM 20.0.0
//

.version 9.0
.target sm_100
.address_size 64

	// .globl	_Z10mmul_tiledPKfS0_Pfi
// _ZZ10mmul_tiledPKfS0_PfiE8a_shared has been demoted
// _ZZ10mmul_tiledPKfS0_PfiE8b_shared has been demoted

.visible .entry _Z10mmul_tiledPKfS0_Pfi(
	.param .u64 .ptr .align 1 _Z10mmul_tiledPKfS0_Pfi_param_0,
	.param .u64 .ptr .align 1 _Z10mmul_tiledPKfS0_Pfi_param_1,
	.param .u64 .ptr .align 1 _Z10mmul_tiledPKfS0_Pfi_param_2,
	.param .u32 _Z10mmul_tiledPKfS0_Pfi_param_3
)
{
	.reg .pred 	%p<8>;
	.reg .b32 	%r<42>;
	.reg .b32 	%f<111>;
	.reg .b64 	%rd<13>;
	// demoted variable
	.shared .align 4 .b8 _ZZ10mmul_tiledPKfS0_PfiE8a_shared[4096];
	// demoted variable
	.shared .align 4 .b8 _ZZ10mmul_tiledPKfS0_PfiE8b_shared[4096];
	ld.param.u64 	%rd3, [_Z10mmul_tiledPKfS0_Pfi_param_0];
	ld.param.u64 	%rd4, [_Z10mmul_tiledPKfS0_Pfi_param_1];
	ld.param.u64 	%rd5, [_Z10mmul_tiledPKfS0_Pfi_param_2];
	ld.param.u32 	%r23, [_Z10mmul_tiledPKfS0_Pfi_param_3];
	mov.u32 	%r24, %ctaid.y;
	mov.u32 	%r25, %ntid.y;
	mov.u32 	%r39, %tid.y;
	mad.lo.s32 	%r2, %r24, %r25, %r39;
	mov.u32 	%r26, %ctaid.x;
	mov.u32 	%r27, %ntid.x;
	mov.u32 	%r37, %tid.x;
	mad.lo.s32 	%r4, %r26, %r27, %r37;
	setp.lt.s32 	%p1, %r23, 1;
	mov.f32 	%f110, 0f00000000;
	@%p1 bra 	$L__BB0_7;
	add.s32 	%r28, %r23, 31;
	shr.u32 	%r29, %r28, 5;
	shl.b32 	%r30, %r39, 7;
	mov.u32 	%r31, _ZZ10mmul_tiledPKfS0_PfiE8a_shared;
	add.s32 	%r5, %r31, %r30;
	shl.b32 	%r32, %r37, 2;
	add.s32 	%r6, %r5, %r32;
	mov.u32 	%r33, _ZZ10mmul_tiledPKfS0_PfiE8b_shared;
	add.s32 	%r8, %r33, %r32;
	add.s32 	%r7, %r8, %r30;
	neg.s32 	%r41, %r29;
	mad.lo.s32 	%r40, %r39, %r23, %r4;
	shl.b32 	%r11, %r23, 5;
	mad.lo.s32 	%r38, %r23, %r2, %r37;
	cvta.to.global.u64 	%rd1, %rd3;
	cvta.to.global.u64 	%rd2, %rd4;
	mov.f32 	%f110, 0f00000000;
$L__BB0_2:
	max.u32 	%r34, %r2, %r37;
	setp.ge.u32 	%p2, %r34, %r23;
	mov.f32 	%f108, 0f00000000;
	@%p2 bra 	$L__BB0_4;
	mul.wide.u32 	%rd6, %r38, 4;
	add.s64 	%rd7, %rd1, %rd6;
	ld.global.f32 	%f108, [%rd7];
$L__BB0_4:
	setp.ge.s32 	%p3, %r4, %r23;
	st.shared.f32 	[%r6], %f108;
	setp.ge.u32 	%p4, %r39, %r23;
	mov.f32 	%f109, 0f00000000;
	or.pred  	%p5, %p3, %p4;
	@%p5 bra 	$L__BB0_6;
	mul.wide.u32 	%rd8, %r40, 4;
	add.s64 	%rd9, %rd2, %rd8;
	ld.global.f32 	%f109, [%rd9];
$L__BB0_6:
	st.shared.f32 	[%r7], %f109;
	bar.sync 	0;
	ld.shared.f32 	%f12, [%r5];
	ld.shared.f32 	%f13, [%r8];
	fma.rn.f32 	%f14, %f12, %f13, %f110;
	ld.shared.f32 	%f15, [%r5+4];
	ld.shared.f32 	%f16, [%r8+128];
	fma.rn.f32 	%f17, %f15, %f16, %f14;
	ld.shared.f32 	%f18, [%r5+8];
	ld.shared.f32 	%f19, [%r8+256];
	fma.rn.f32 	%f20, %f18, %f19, %f17;
	ld.shared.f32 	%f21, [%r5+12];
	ld.shared.f32 	%f22, [%r8+384];
	fma.rn.f32 	%f23, %f21, %f22, %f20;
	ld.shared.f32 	%f24, [%r5+16];
	ld.shared.f32 	%f25, [%r8+512];
	fma.rn.f32 	%f26, %f24, %f25, %f23;
	ld.shared.f32 	%f27, [%r5+20];
	ld.shared.f32 	%f28, [%r8+640];
	fma.rn.f32 	%f29, %f27, %f28, %f26;
	ld.shared.f32 	%f30, [%r5+24];
	ld.shared.f32 	%f31, [%r8+768];
	fma.rn.f32 	%f32, %f30, %f31, %f29;
	ld.shared.f32 	%f33, [%r5+28];
	ld.shared.f32 	%f34, [%r8+896];
	fma.rn.f32 	%f35, %f33, %f34, %f32;
	ld.shared.f32 	%f36, [%r5+32];
	ld.shared.f32 	%f37, [%r8+1024];
	fma.rn.f32 	%f38, %f36, %f37, %f35;
	ld.shared.f32 	%f39, [%r5+36];
	ld.shared.f32 	%f40, [%r8+1152];
	fma.rn.f32 	%f41, %f39, %f40, %f38;
	ld.shared.f32 	%f42, [%r5+40];
	ld.shared.f32 	%f43, [%r8+1280];
	fma.rn.f32 	%f44, %f42, %f43, %f41;
	ld.shared.f32 	%f45, [%r5+44];
	ld.shared.f32 	%f46, [%r8+1408];
	fma.rn.f32 	%f47, %f45, %f46, %f44;
	ld.shared.f32 	%f48, [%r5+48];
	ld.shared.f32 	%f49, [%r8+1536];
	fma.rn.f32 	%f50, %f48, %f49, %f47;
	ld.shared.f32 	%f51, [%r5+52];
	ld.shared.f32 	%f52, [%r8+1664];
	fma.rn.f32 	%f53, %f51, %f52, %f50;
	ld.shared.f32 	%f54, [%r5+56];
	ld.shared.f32 	%f55, [%r8+1792];
	fma.rn.f32 	%f56, %f54, %f55, %f53;
	ld.shared.f32 	%f57, [%r5+60];
	ld.shared.f32 	%f58, [%r8+1920];
	fma.rn.f32 	%f59, %f57, %f58, %f56;
	ld.shared.f32 	%f60, [%r5+64];
	ld.shared.f32 	%f61, [%r8+2048];
	fma.rn.f32 	%f62, %f60, %f61, %f59;
	ld.shared.f32 	%f63, [%r5+68];
	ld.shared.f32 	%f64, [%r8+2176];
	fma.rn.f32 	%f65, %f63, %f64, %f62;
	ld.shared.f32 	%f66, [%r5+72];
	ld.shared.f32 	%f67, [%r8+2304];
	fma.rn.f32 	%f68, %f66, %f67, %f65;
	ld.shared.f32 	%f69, [%r5+76];
	ld.shared.f32 	%f70, [%r8+2432];
	fma.rn.f32 	%f71, %f69, %f70, %f68;
	ld.shared.f32 	%f72, [%r5+80];
	ld.shared.f32 	%f73, [%r8+2560];
	fma.rn.f32 	%f74, %f72, %f73, %f71;
	ld.shared.f32 	%f75, [%r5+84];
	ld.shared.f32 	%f76, [%r8+2688];
	fma.rn.f32 	%f77, %f75, %f76, %f74;
	ld.shared.f32 	%f78, [%r5+88];
	ld.shared.f32 	%f79, [%r8+2816];
	fma.rn.f32 	%f80, %f78, %f79, %f77;
	ld.shared.f32 	%f81, [%r5+92];
	ld.shared.f32 	%f82, [%r8+2944];
	fma.rn.f32 	%f83, %f81, %f82, %f80;
	ld.shared.f32 	%f84, [%r5+96];
	ld.shared.f32 	%f85, [%r8+3072];
	fma.rn.f32 	%f86, %f84, %f85, %f83;
	ld.shared.f32 	%f87, [%r5+100];
	ld.shared.f32 	%f88, [%r8+3200];
	fma.rn.f32 	%f89, %f87, %f88, %f86;
	ld.shared.f32 	%f90, [%r5+104];
	ld.shared.f32 	%f91, [%r8+3328];
	fma.rn.f32 	%f92, %f90, %f91, %f89;
	ld.shared.f32 	%f93, [%r5+108];
	ld.shared.f32 	%f94, [%r8+3456];
	fma.rn.f32 	%f95, %f93, %f94, %f92;
	ld.shared.f32 	%f96, [%r5+112];
	ld.shared.f32 	%f97, [%r8+3584];
	fma.rn.f32 	%f98, %f96, %f97, %f95;
	ld.shared.f32 	%f99, [%r5+116];
	ld.shared.f32 	%f100, [%r8+3712];
	fma.rn.f32 	%f101, %f99, %f100, %f98;
	ld.shared.f32 	%f102, [%r5+120];
	ld.shared.f32 	%f103, [%r8+3840];
	fma.rn.f32 	%f104, %f102, %f103, %f101;
	ld.shared.f32 	%f105, [%r5+124];
	ld.shared.f32 	%f106, [%r8+3968];
	fma.rn.f32 	%f110, %f105, %f106, %f104;
	bar.sync 	0;
	add.s32 	%r41, %r41, 1;
	setp.ne.s32 	%p6, %r41, 0;
	add.s32 	%r40, %r40, %r11;
	add.s32 	%r39, %r39, 32;
	add.s32 	%r38, %r38, 32;
	add.s32 	%r37, %r37, 32;
	@%p6 bra 	$L__BB0_2;
$L__BB0_7:
	max.s32 	%r35, %r2, %r4;
	setp.ge.s32 	%p7, %r35, %r23;
	@%p7 bra 	$L__BB0_9;
	mad.lo.s32 	%r36, %r23, %r2, %r4;
	cvta.to.global.u64 	%rd10, %rd5;
	mul.wide.s32 	%rd11, %r36, 4;
	add.s64 	%rd12, %rd10, %rd11;
	st.global.f32 	[%rd12], %f110;
$L__BB0_9:
	ret;

}


// ===== COMPILED SASS (sm_100) =====

	.target	sm_100

	.elftype	@"ET_EXEC"


//--------------------- .note.nv.tkinfo           --------------------------
	.section	.note.nv.tkinfo,"",@"SHT_NOTE"
	.sectionflags	@"SHF_NOTE_NV_TKINFO"
	.tkinfo
        /*0018*/ 	.word	0x00000002
        /*0030*/ 	.string	""
        /*0030*/ 	.string	"ptxas"
        /*0030*/ 	.string	"Cuda compilation tools, release 13.0, V13.0.88"
        /*0030*/ 	.string	"Build cuda_13.0.r13.0/compiler.36424714_0"
        /*0030*/ 	.string	"-arch sm_100 -m 64 "



//--------------------- .note.nv.cuinfo           --------------------------
	.section	.note.nv.cuinfo,"",@"SHT_NOTE"
	.sectionflags	@"SHF_NOTE_NV_CUINFO"
        /*0018*/ 	.short	0x0002
        /*001a*/ 	.short	0x0064
        /*001c*/ 	.short	0x0082
	.zero		2


//--------------------- .nv.info                  --------------------------
	.section	.nv.info,"",@"SHT_CUDA_INFO"
	.align	4


	//----- nvinfo : EIATTR_REGCOUNT
	.align		4
        /*0000*/ 	.byte	0x04, 0x2f
        /*0002*/ 	.short	(.L_1 - .L_0)
	.align		4
.L_0:
        /*0004*/ 	.word	index@(_Z10mmul_tiledPKfS0_Pfi)
        /*0008*/ 	.word	0x00000020


	//----- nvinfo : EIATTR_FRAME_SIZE
	.align		4
.L_1:
        /*000c*/ 	.byte	0x04, 0x11
        /*000e*/ 	.short	(.L_3 - .L_2)
	.align		4
.L_2:
        /*0010*/ 	.word	index@(_Z10mmul_tiledPKfS0_Pfi)
        /*0014*/ 	.word	0x00000000


	//----- nvinfo : EIATTR_MIN_STACK_SIZE
	.align		4
.L_3:
        /*0018*/ 	.byte	0x04, 0x12
        /*001a*/ 	.short	(.L_5 - .L_4)
	.align		4
.L_4:
        /*001c*/ 	.word	index@(_Z10mmul_tiledPKfS0_Pfi)
        /*0020*/ 	.word	0x00000000
.L_5:


//--------------------- .nv.compat                --------------------------
	.section	.nv.compat,"",@"SHT_CUDA_COMPAT_INFO"
	.align	4
        /*0000*/ 	.byte	0x02, 0x09, 0x00, 0x00, 0x02, 0x02, 0x01, 0x00, 0x02, 0x05, 0x05, 0x00, 0x03, 0x07, 0x01, 0x01
        /*0010*/ 	.byte	0x02, 0x03, 0x00, 0x00, 0x02, 0x06, 0x01, 0x00, 0x04, 0x0b, 0x08, 0x00, 0x09, 0x00, 0x00, 0x00
        /*0020*/ 	.byte	0x00, 0x00, 0x00, 0x00


//--------------------- .nv.info._Z10mmul_tiledPKfS0_Pfi --------------------------
	.section	.nv.info._Z10mmul_tiledPKfS0_Pfi,"",@"SHT_CUDA_INFO"
	.sectionflags	@""
	.align	4


	//----- nvinfo : EIATTR_CUDA_API_VERSION
	.align		4
        /*0000*/ 	.byte	0x04, 0x37
        /*0002*/ 	.short	(.L_7 - .L_6)
.L_6:
        /*0004*/ 	.word	0x00000082


	//----- nvinfo : EIATTR_KPARAM_INFO
	.align		4
.L_7:
        /*0008*/ 	.byte	0x04, 0x17
        /*000a*/ 	.short	(.L_9 - .L_8)
.L_8:
        /*000c*/ 	.word	0x00000000
        /*0010*/ 	.short	0x0003
        /*0012*/ 	.short	0x0018
        /*0014*/ 	.byte	0x00, 0xf0, 0x11, 0x00


	//----- nvinfo : EIATTR_KPARAM_INFO
	.align		4
.L_9:
        /*0018*/ 	.byte	0x04, 0x17
        /*001a*/ 	.short	(.L_11 - .L_10)
.L_10:
        /*001c*/ 	.word	0x00000000
        /*0020*/ 	.short	0x0002
        /*0022*/ 	.short	0x0010
        /*0024*/ 	.byte	0x00, 0xf5, 0x21, 0x00


	//----- nvinfo : EIATTR_KPARAM_INFO
	.align		4
.L_11:
        /*0028*/ 	.byte	0x04, 0x17
        /*002a*/ 	.short	(.L_13 - .L_12)
.L_12:
        /*002c*/ 	.word	0x00000000
        /*0030*/ 	.short	0x0001
        /*0032*/ 	.short	0x0008
        /*0034*/ 	.byte	0x00, 0xf5, 0x21, 0x00


	//----- nvinfo : EIATTR_KPARAM_INFO
	.align		4
.L_13:
        /*0038*/ 	.byte	0x04, 0x17
        /*003a*/ 	.short	(.L_15 - .L_14)
.L_14:
        /*003c*/ 	.word	0x00000000
        /*0040*/ 	.short	0x0000
        /*0042*/ 	.short	0x0000
        /*0044*/ 	.byte	0x00, 0xf5, 0x21, 0x00


	//----- nvinfo : EIATTR_SPARSE_MMA_MASK
	.align		4
.L_15:
        /*0048*/ 	.byte	0x03, 0x50
        /*004a*/ 	.short	0x0000


	//----- nvinfo : EIATTR_MAXREG_COUNT
	.align		4
        /*004c*/ 	.byte	0x03, 0x1b
        /*004e*/ 	.short	0x00ff


	//----- nvinfo : EIATTR_NUM_BARRIERS
	.align		4
        /*0050*/ 	.byte	0x02, 0x4c
        /*0052*/ 	.byte	0x01
	.zero		1


	//----- nvinfo : EIATTR_MERCURY_ISA_VERSION
	.align		4
        /*0054*/ 	.byte	0x03, 0x5f
        /*0056*/ 	.short	0x0101


	//----- nvinfo : EIATTR_VRC_CTA_INIT_COUNT
	.align		4
        /*0058*/ 	.byte	0x02, 0x4a
	.zero		1
	.zero		1


	//----- nvinfo : EIATTR_EXIT_INSTR_OFFSETS
	.align		4
        /*005c*/ 	.byte	0x04, 0x1c
        /*005e*/ 	.short	(.L_17 - .L_16)


	//   ....[0]....
.L_16:
        /*0060*/ 	.word	0x00000810


	//   ....[1]....
        /*0064*/ 	.word	0x00000860


	//----- nvinfo : EIATTR_CBANK_PARAM_SIZE
	.align		4
.L_17:
        /*0068*/ 	.byte	0x03, 0x19
        /*006a*/ 	.short	0x001c


	//----- nvinfo : EIATTR_PARAM_CBANK
	.align		4
        /*006c*/ 	.byte	0x04, 0x0a
        /*006e*/ 	.short	(.L_19 - .L_18)
	.align		4
.L_18:
        /*0070*/ 	.word	index@(.nv.constant0._Z10mmul_tiledPKfS0_Pfi)
        /*0074*/ 	.short	0x0380
        /*0076*/ 	.short	0x001c


	//----- nvinfo : EIATTR_SW_WAR
	.align		4
.L_19:
        /*0078*/ 	.byte	0x04, 0x36
        /*007a*/ 	.short	(.L_21 - .L_20)
.L_20:
        /*007c*/ 	.word	0x00000008
.L_21:


//--------------------- .nv.callgraph             --------------------------
	.section	.nv.callgraph,"",@"SHT_CUDA_CALLGRAPH"
	.align	4
	.sectionentsize	8
	.align		4
        /*0000*/ 	.word	0x00000000
	.align		4
        /*0004*/ 	.word	0xffffffff
	.align		4
        /*0008*/ 	.word	0x00000000
	.align		4
        /*000c*/ 	.word	0xfffffffe
	.align		4
        /*0010*/ 	.word	0x00000000
	.align		4
        /*0014*/ 	.word	0xfffffffd
	.align		4
        /*0018*/ 	.word	0x00000000
	.align		4
        /*001c*/ 	.word	0xfffffffc


//--------------------- .text._Z10mmul_tiledPKfS0_Pfi --------------------------
	.section	.text._Z10mmul_tiledPKfS0_Pfi,"ax",@progbits
	.align	128
        .global         _Z10mmul_tiledPKfS0_Pfi
        .type           _Z10mmul_tiledPKfS0_Pfi,@function
        .size           _Z10mmul_tiledPKfS0_Pfi,(.L_x_3 - _Z10mmul_tiledPKfS0_Pfi)
        .other          _Z10mmul_tiledPKfS0_Pfi,@"STO_CUDA_ENTRY STV_DEFAULT"
_Z10mmul_tiledPKfS0_Pfi:
.text._Z10mmul_tiledPKfS0_Pfi:
[----:B------:R-:W-:Y:S01]  /*0000*/  LDC R1, c[0x0][0x37c] ;  /* 0x0000df00ff017b82 */ /* 0x000fe20000000800 */
[----:B------:R-:W0:Y:S01]  /*0010*/  LDCU UR6, c[0x0][0x398] ;  /* 0x00007300ff0677ac */ /* 0x000e220008000800 */
[----:B------:R-:W1:Y:S06]  /*0020*/  S2R R19, SR_TID.Y ;  /* 0x0000000000137919 */ /* 0x000e6c0000002200 */
[----:B------:R-:W1:Y:S01]  /*0030*/  LDC R23, c[0x0][0x364] ;  /* 0x0000d900ff177b82 */ /* 0x000e620000000800 */
[----:B------:R-:W-:Y:S01]  /*0040*/  HFMA2 R25, -RZ, RZ, 0, 0 ;  /* 0x00000000ff197431 */ /* 0x000fe200000001ff */
[----:B------:R-:W2:Y:S01]  /*0050*/  LDCU.64 UR8, c[0x0][0x358] ;  /* 0x00006b00ff0877ac */ /* 0x000ea20008000a00 */
[----:B------:R-:W3:Y:S05]  /*0060*/  S2R R18, SR_TID.X ;  /* 0x0000000000127919 */ /* 0x000eea0000002100 */
[----:B------:R-:W1:Y:S08]  /*0070*/  S2UR UR4, SR_CTAID.Y ;  /* 0x00000000000479c3 */ /* 0x000e700000002600 */
[----:B------:R-:W3:Y:S01]  /*0080*/  S2UR UR5, SR_CTAID.X ;  /* 0x00000000000579c3 */ /* 0x000ee20000002500 */
[----:B0-----:R-:W-:-:S04]  /*0090*/  MOV R6, UR6 ;  /* 0x0000000600067c02 */ /* 0x001fc80008000f00 */
[----:B------:R-:W-:-:S03]  /*00a0*/  ISETP.GE.AND P0, PT, R6, 0x1, PT ;  /* 0x000000010600780c */ /* 0x000fc60003f06270 */
[----:B------:R-:W3:Y:S01]  /*00b0*/  LDC R21, c[0x0][0x360] ;  /* 0x0000d800ff157b82 */ /* 0x000ee20000000800 */
[----:B-1----:R-:W-:Y:S02]  /*00c0*/  IMAD R23, R23, UR4, R19 ;  /* 0x0000000417177c24 */ /* 0x002fe4000f8e0213 */
[----:B---3--:R-:W-:-:S07]  /*00d0*/  IMAD R21, R21, UR5, R18 ;  /* 0x0000000515157c24 */ /* 0x008fce000f8e0212 */
[----:B--2---:R-:W-:Y:S05]  /*00e0*/  @!P0 BRA `(.L_x_0) ;  /* 0x0000000400c08947 */ /* 0x004fea0003800000 */
[----:B------:R-:W0:Y:S01]  /*00f0*/  S2UR UR6, SR_CgaCtaId ;  /* 0x00000000000679c3 */ /* 0x000e220000008800 */
[----:B------:R-:W-:Y:S01]  /*0100*/  UMOV UR4, 0x400 ;  /* 0x0000040000047882 */ /* 0x000fe20000000000 */
[----:B------:R-:W-:Y:S01]  /*0110*/  IADD3 R2, PT, PT, R6, 0x1f, RZ ;  /* 0x0000001f06027810 */ /* 0x000fe20007ffe0ff */
[----:B------:R-:W-:Y:S01]  /*0120*/  UIADD3 UR5, UPT, UPT, UR4, 0x1000, URZ ;  /* 0x0000100004057890 */ /* 0x000fe2000fffe0ff */
[----:B------:R-:W-:Y:S01]  /*0130*/  MOV R25, RZ ;  /* 0x000000ff00197202 */ /* 0x000fe20000000f00 */
[-C--:B------:R-:W-:Y:S01]  /*0140*/  IMAD R17, R19, R6.reuse, R21 ;  /* 0x0000000613117224 */ /* 0x080fe200078e0215 */
[----:B------:R-:W-:Y:S01]  /*0150*/  SHF.R.U32.HI R2, RZ, 0x5, R2 ;  /* 0x00000005ff027819 */ /* 0x000fe20000011602 */
[----:B------:R-:W-:Y:S01]  /*0160*/  IMAD R7, R23, R6, R18 ;  /* 0x0000000617077224 */ /* 0x000fe200078e0212 */
[----:B------:R-:W1:Y:S02]  /*0170*/  LDC R0, c[0x0][0x398] ;  /* 0x0000e600ff007b82 */ /* 0x000e640000000800 */
[----:B------:R-:W-:Y:S01]  /*0180*/  IADD3 R16, PT, PT, -R2, RZ, RZ ;  /* 0x000000ff02107210 */ /* 0x000fe20007ffe1ff */
[----:B0-----:R-:W-:-:S02]  /*0190*/  ULEA UR4, UR6, UR4, 0x18 ;  /* 0x0000000406047291 */ /* 0x001fc4000f8ec0ff */
[----:B------:R-:W-:-:S04]  /*01a0*/  ULEA UR5, UR6, UR5, 0x18 ;  /* 0x0000000506057291 */ /* 0x000fc8000f8ec0ff */
[C---:B------:R-:W-:Y:S02]  /*01b0*/  LEA R5, R19.reuse, UR4, 0x7 ;  /* 0x0000000413057c11 */ /* 0x040fe4000f8e38ff */
[C---:B------:R-:W-:Y:S02]  /*01c0*/  LEA R3, R18.reuse, UR5, 0x2 ;  /* 0x0000000512037c11 */ /* 0x040fe4000f8e10ff */
[----:B------:R-:W-:Y:S02]  /*01d0*/  LEA R4, R18, R5, 0x2 ;  /* 0x0000000512047211 */ /* 0x000fe400078e10ff */
[----:B------:R-:W-:-:S07]  /*01e0*/  LEA R2, R19, R3, 0x7 ;  /* 0x0000000313027211 */ /* 0x000fce00078e38ff */
.L_x_1:
[----:B-1----:R-:W-:Y:S01]  /*01f0*/  MOV R6, R0 ;  /* 0x0000000000067202 */ /* 0x002fe20000000f00 */
[----:B------:R-:W-:Y:S01]  /*0200*/  HFMA2 R29, -RZ, RZ, 0, 0 ;  /* 0x00000000ff1d7431 */ /* 0x000fe200000001ff */
[----:B------:R-:W-:Y:S02]  /*0210*/  VIMNMX.U32 R9, PT, PT, R23, R18, !PT ;  /* 0x0000001217097248 */ /* 0x000fe40007fe0000 */
[-C--:B------:R-:W-:Y:S02]  /*0220*/  ISETP.GE.U32.AND P0, PT, R19, R6.reuse, PT ;  /* 0x000000061300720c */ /* 0x080fe40003f06070 */
[-C--:B------:R-:W-:Y:S02]  /*0230*/  ISETP.GE.U32.AND P1, PT, R9, R6.reuse, PT ;  /* 0x000000060900720c */ /* 0x080fe40003f26070 */
[----:B------:R-:W-:Y:S02]  /*0240*/  ISETP.GE.OR P0, PT, R21, R6, P0 ;  /* 0x000000061500720c */ /* 0x000fe40000706670 */
[----:B------:R-:W-:-:S09]  /*0250*/  MOV R20, RZ ;  /* 0x000000ff00147202 */ /* 0x000fd20000000f00 */
[----:B------:R-:W0:Y:S08]  /*0260*/  @!P1 LDC.64 R10, c[0x0][0x380] ;  /* 0x0000e000ff0a9b82 */ /* 0x000e300000000a00 */
[----:B------:R-:W1:Y:S01]  /*0270*/  @!P0 LDC.64 R8, c[0x0][0x388] ;  /* 0x0000e200ff088b82 */ /* 0x000e620000000a00 */
[----:B0-----:R-:W-:-:S05]  /*0280*/  @!P1 IMAD.WIDE.U32 R10, R7, 0x4, R10 ;  /* 0x00000004070a9825 */ /* 0x001fca00078e000a */
[----:B------:R-:W2:Y:S01]  /*0290*/  @!P1 LDG.E R29, desc[UR8][R10.64] ;  /* 0x000000080a1d9981 */ /* 0x000ea2000c1e1900 */
[----:B-1----:R-:W-:-:S05]  /*02a0*/  @!P0 IMAD.WIDE.U32 R8, R17, 0x4, R8 ;  /* 0x0000000411088825 */ /* 0x002fca00078e0008 */
[----:B------:R-:W3:Y:S04]  /*02b0*/  @!P0 LDG.E R20, desc[UR8][R8.64] ;  /* 0x0000000808148981 */ /* 0x000ee8000c1e1900 */
[----:B--2---:R-:W-:Y:S04]  /*02c0*/  STS [R4], R29 ;  /* 0x0000001d04007388 */ /* 0x004fe80000000800 */
[----:B---3--:R-:W-:Y:S01]  /*02d0*/  STS [R2], R20 ;  /* 0x0000001402007388 */ /* 0x008fe20000000800 */
[----:B------:R-:W-:Y:S06]  /*02e0*/  BAR.SYNC.DEFER_BLOCKING 0x0 ;  /* 0x0000000000007b1d */ /* 0x000fec0000010000 */
[----:B------:R-:W-:Y:S04]  /*02f0*/  LDS R24, [R3] ;  /* 0x0000000003187984 */ /* 0x000fe80000000800 */
[----:B------:R-:W0:Y:S04]  /*0300*/  LDS.128 R12, [R5] ;  /* 0x00000000050c7984 */ /* 0x000e280000000c00 */
[----:B------:R-:W1:Y:S04]  /*0310*/  LDS R26, [R3+0x80] ;  /* 0x00008000031a7984 */ /* 0x000e680000000800 */
[----:B------:R-:W2:Y:S04]  /*0320*/  LDS R27, [R3+0x100] ;  /* 0x00010000031b7984 */ /* 0x000ea80000000800 */
[----:B------:R-:W3:Y:S04]  /*0330*/  LDS R22, [R3+0x180] ;  /* 0x0001800003167984 */ /* 0x000ee80000000800 */
[----:B------:R-:W-:Y:S04]  /*0340*/  LDS.128 R8, [R5+0x10] ;  /* 0x0000100005087984 */ /* 0x000fe80000000c00 */
[----:B------:R-:W-:Y:S01]  /*0350*/  LDS R20, [R3+0x280] ;  /* 0x0002800003147984 */ /* 0x000fe20000000800 */
[----:B0-----:R-:W-:-:S03]  /*0360*/  FFMA R12, R12, R24, R25 ;  /* 0x000000180c0c7223 */ /* 0x001fc60000000019 */
[----:B------:R-:W0:Y:S01]  /*0370*/  LDS R25, [R3+0x200] ;  /* 0x0002000003197984 */ /* 0x000e220000000800 */
[----:B-1----:R-:W-:-:S03]  /*0380*/  FFMA R12, R26, R13, R12 ;  /* 0x0000000d1a0c7223 */ /* 0x002fc6000000000c */
[----:B------:R-:W-:Y:S01]  /*0390*/  LDS R24, [R3+0xb80] ;  /* 0x000b800003187984 */ /* 0x000fe20000000800 */
[----:B--2---:R-:W-:-:S03]  /*03a0*/  FFMA R13, R27, R14, R12 ;  /* 0x0000000e1b0d7223 */ /* 0x004fc6000000000c */
[----:B------:R-:W1:Y:S01]  /*03b0*/  LDS R27, [R3+0x300] ;  /* 0x00030000031b7984 */ /* 0x000e620000000800 */
[----:B---3--:R-:W-:-:S03]  /*03c0*/  FFMA R13, R22, R15, R13 ;  /* 0x0000000f160d7223 */ /* 0x008fc6000000000d */
[----:B------:R-:W2:Y:S01]  /*03d0*/  LDS R22, [R3+0x380] ;  /* 0x0003800003167984 */ /* 0x000ea20000000800 */
[----:B0-----:R-:W-:-:S03]  /*03e0*/  FFMA R29, R8, R25, R13 ;  /* 0x00000019081d7223 */ /* 0x001fc6000000000d */
[----:B------:R-:W-:Y:S04]  /*03f0*/  LDS R25, [R3+0x400] ;  /* 0x0004000003197984 */ /* 0x000fe80000000800 */
[----:B------:R-:W0:Y:S01]  /*0400*/  LDS.128 R12, [R5+0x20] ;  /* 0x00002000050c7984 */ /* 0x000e220000000c00 */
[----:B------:R-:W-:-:S03]  /*0410*/  FFMA R8, R20, R9, R29 ;  /* 0x0000000914087223 */ /* 0x000fc6000000001d */
[----:B------:R-:W3:Y:S01]  /*0420*/  LDS R20, [R3+0x480] ;  /* 0x0004800003147984 */ /* 0x000ee20000000800 */
[----:B-1----:R-:W-:-:S03]  /*0430*/  FFMA R9, R27, R10, R8 ;  /* 0x0000000a1b097223 */ /* 0x002fc60000000008 */
[----:B------:R-:W1:Y:S01]  /*0440*/  LDS R27, [R3+0x500] ;  /* 0x00050000031b7984 */ /* 0x000e620000000800 */
[----:B--2---:R-:W-:-:S03]  /*0450*/  FFMA R9, R22, R11, R9 ;  /* 0x0000000b16097223 */ /* 0x004fc60000000009 */
[----:B------:R-:W2:Y:S01]  /*0460*/  LDS R22, [R3+0x580] ;  /* 0x0005800003167984 */ /* 0x000ea20000000800 */
[----:B0-----:R-:W-:-:S03]  /*0470*/  FFMA R29, R12, R25, R9 ;  /* 0x000000190c1d7223 */ /* 0x001fc60000000009 */
[----:B------:R-:W-:Y:S04]  /*0480*/  LDS R25, [R3+0x600] ;  /* 0x0006000003197984 */ /* 0x000fe80000000800 */
[----:B------:R-:W0:Y:S01]  /*0490*/  LDS.128 R8, [R5+0x30] ;  /* 0x0000300005087984 */ /* 0x000e220000000c00 */
[----:B---3--:R-:W-:-:S03]  /*04a0*/  FFMA R12, R20, R13, R29 ;  /* 0x0000000d140c7223 */ /* 0x008fc6000000001d */
        /* <DEDUP_REMOVED lines=22> */
[----:B------:R-:W-:Y:S04]  /*0610*/  LDS R29, [R3+0xc00] ;  /* 0x000c0000031d7984 */ /* 0x000fe80000000800 */
[----:B------:R-:W-:Y:S01]  /*0620*/  LDS R22, [R3+0xc80] ;  /* 0x000c800003167984 */ /* 0x000fe20000000800 */
[----:B0-----:R-:W-:-:S03]  /*0630*/  FFMA R25, R8, R25, R13 ;  /* 0x0000001908197223 */ /* 0x001fc6000000000d */
[----:B------:R-:W0:Y:S01]  /*0640*/  LDS.128 R12, [R5+0x60] ;  /* 0x00006000050c7984 */ /* 0x000e220000000c00 */
[----:B---3--:R-:W-:-:S03]  /*0650*/  FFMA R20, R20, R9, R25 ;  /* 0x0000000914147223 */ /* 0x008fc60000000019 */
[----:B------:R-:W2:Y:S01]  /*0660*/  LDS R25, [R3+0xd00] ;  /* 0x000d000003197984 */ /* 0x000ea20000000800 */
[----:B-1----:R-:W-:-:S03]  /*0670*/  FFMA R27, R27, R10, R20 ;  /* 0x0000000a1b1b7223 */ /* 0x002fc60000000014 */
[----:B------:R-:W1:Y:S01]  /*0680*/  LDS R20, [R3+0xd80] ;  /* 0x000d800003147984 */ /* 0x000e620000000800 */
[----:B------:R-:W-:-:S03]  /*0690*/  FFMA R11, R24, R11, R27 ;  /* 0x0000000b180b7223 */ /* 0x000fc6000000001b */
[----:B------:R-:W-:Y:S01]  /*06a0*/  LDS R27, [R3+0xe00] ;  /* 0x000e0000031b7984 */ /* 0x000fe20000000800 */
[----:B0-----:R-:W-:-:S03]  /*06b0*/  FFMA R29, R12, R29, R11 ;  /* 0x0000001d0c1d7223 */ /* 0x001fc6000000000b */
[----:B------:R-:W0:Y:S01]  /*06c0*/  LDS.128 R8, [R5+0x70] ;  /* 0x0000700005087984 */ /* 0x000e220000000c00 */
[----:B------:R-:W-:-:S03]  /*06d0*/  FFMA R22, R22, R13, R29 ;  /* 0x0000000d16167223 */ /* 0x000fc6000000001d */
[----:B------:R-:W3:Y:S04]  /*06e0*/  LDS R29, [R3+0xe80] ;  /* 0x000e8000031d7984 */ /* 0x000ee80000000800 */
[----:B------:R-:W4:Y:S04]  /*06f0*/  LDS R13, [R3+0xf00] ;  /* 0x000f0000030d7984 */ /* 0x000f280000000800 */
[----:B------:R-:W5:Y:S01]  /*0700*/  LDS R12, [R3+0xf80] ;  /* 0x000f8000030c7984 */ /* 0x000f620000000800 */
[----:B--2---:R-:W-:Y:S01]  /*0710*/  FFMA R25, R25, R14, R22 ;  /* 0x0000000e19197223 */ /* 0x004fe20000000016 */
[----:B------:R-:W-:-:S03]  /*0720*/  IADD3 R16, PT, PT, R16, 0x1, RZ ;  /* 0x0000000110107810 */ /* 0x000fc60007ffe0ff */
[----:B-1----:R-:W-:Y:S01]  /*0730*/  FFMA R15, R20, R15, R25 ;  /* 0x0000000f140f7223 */ /* 0x002fe20000000019 */
[----:B------:R-:W-:Y:S01]  /*0740*/  BAR.SYNC.DEFER_BLOCKING 0x0 ;  /* 0x0000000000007b1d */ /* 0x000fe20000010000 */
[----:B------:R-:W-:Y:S02]  /*0750*/  ISETP.NE.AND P0, PT, R16, RZ, PT ;  /* 0x000000ff1000720c */ /* 0x000fe40003f05270 */
[----:B------:R-:W-:Y:S02]  /*0760*/  IADD3 R18, PT, PT, R18, 0x20, RZ ;  /* 0x0000002012127810 */ /* 0x000fe40007ffe0ff */
[----:B------:R-:W-:Y:S02]  /*0770*/  IADD3 R19, PT, PT, R19, 0x20, RZ ;  /* 0x0000002013137810 */ /* 0x000fe40007ffe0ff */
[----:B------:R-:W-:Y:S02]  /*0780*/  IADD3 R7, PT, PT, R7, 0x20, RZ ;  /* 0x0000002007077810 */ /* 0x000fe40007ffe0ff */
[----:B------:R-:W-:Y:S01]  /*0790*/  LEA R17, R6, R17, 0x5 ;  /* 0x0000001106117211 */ /* 0x000fe200078e28ff */
[----:B0-----:R-:W-:-:S04]  /*07a0*/  FFMA R8, R8, R27, R15 ;  /* 0x0000001b08087223 */ /* 0x001fc8000000000f */
[----:B---3--:R-:W-:-:S04]  /*07b0*/  FFMA R8, R29, R9, R8 ;  /* 0x000000091d087223 */ /* 0x008fc80000000008 */
[----:B----4-:R-:W-:-:S04]  /*07c0*/  FFMA R13, R13, R10, R8 ;  /* 0x0000000a0d0d7223 */ /* 0x010fc80000000008 */
[----:B-----5:R-:W-:Y:S01]  /*07d0*/  FFMA R25, R12, R11, R13 ;  /* 0x0000000b0c197223 */ /* 0x020fe2000000000d */
[----:B------:R-:W-:Y:S06]  /*07e0*/  @P0 BRA `(.L_x_1) ;  /* 0xfffffff800800947 */ /* 0x000fec000383ffff */
.L_x_0:
[----:B------:R-:W-:-:S04]  /*07f0*/  VIMNMX R3, PT, PT, R23, R21, !PT ;  /* 0x0000001517037248 */ /* 0x000fc80007fe0100 */
[----:B------:R-:W-:-:S13]  /*0800*/  ISETP.GE.AND P0, PT, R3, R6, PT ;  /* 0x000000060300720c */ /* 0x000fda0003f06270 */
[----:B------:R-:W-:Y:S05]  /*0810*/  @P0 EXIT ;  /* 0x000000000000094d */ /* 0x000fea0003800000 */
[----:B------:R-:W0:Y:S01]  /*0820*/  LDC.64 R2, c[0x0][0x390] ;  /* 0x0000e400ff027b82 */ /* 0x000e220000000a00 */
[----:B------:R-:W-:-:S04]  /*0830*/  IMAD R21, R23, R6, R21 ;  /* 0x0000000617157224 */ /* 0x000fc800078e0215 */
[----:B0-----:R-:W-:-:S05]  /*0840*/  IMAD.WIDE R2, R21, 0x4, R2 ;  /* 0x0000000415027825 */ /* 0x001fca00078e0202 */
[----:B------:R-:W-:Y:S01]  /*0850*/  STG.E desc[UR8][R2.64], R25 ;  /* 0x0000001902007986 */ /* 0x000fe2000c101908 */
[----:B------:R-:W-:Y:S05]  /*0860*/  EXIT ;  /* 0x000000000000794d */ /* 0x000fea0003800000 */
.L_x_2:
[----:B------:R-:W-:-:S00]  /*0870*/  BRA `(.L_x_2) ;  /* 0xfffffffc00fc7947 */ /* 0x000fc0000383ffff */
[----:B------:R-:W-:-:S00]  /*0880*/  NOP ;  /* 0x0000000000007918 */ /* 0x000fc00000000000 */
[----:B------:R-:W-:-:S00]  /*0890*/  NOP ;  /* 0x0000000000007918 */ /* 0x000fc00000000000 */
[----:B------:R-:W-:-:S00]  /*08a0*/  NOP ;  /* 0x0000000000007918 */ /* 0x000fc00000000000 */
[----:B------:R-:W-:-:S00]  /*08b0*/  NOP ;  /* 0x0000000000007918 */ /* 0x000fc00000000000 */
[----:B------:R-:W-:-:S00]  /*08c0*/  NOP ;  /* 0x0000000000007918 */ /* 0x000fc00000000000 */
[----:B------:R-:W-:-:S00]  /*08d0*/  NOP ;  /* 0x0000000000007918 */ /* 0x000fc00000000000 */
[----:B------:R-:W-:-:S00]  /*08e0*/  NOP ;  /* 0x0000000000007918 */ /* 0x000fc00000000000 */
[----:B------:R-:W-:-:S00]  /*08f0*/  NOP ;  /* 0x0000000000007918 */ /* 0x000fc00000000000 */
.L_x_3:


//--------------------- .nv.shared._Z10mmul_tiledPKfS0_Pfi --------------------------
	.section	.nv.shared._Z10mmul_tiledPKfS0_Pfi,"aw",@nobits
	.sectionflags	@""
	.align	4
.nv.shared._Z10mmul_tiledPKfS0_Pfi:
	.zero		9216


//--------------------- .nv.shared.reserved.0     --------------------------
	.section	.nv.shared.reserved.0,"aw",@nobits
	.weak		__nv_reservedSMEM_offset_0_alias
	.size		__nv_reservedSMEM_offset_0_alias, 0, 64
	.other		__nv_reservedSMEM_offset_0_alias,@"STO_CUDA_RESERVED_SHARED STV_DEFAULT"
__nv_reservedSMEM_offset_0_alias:
	.zero		0
	.zero		64


//--------------------- .nv.constant0._Z10mmul_tiledPKfS0_Pfi --------------------------
	.section	.nv.constant0._Z10mmul_tiledPKfS0_Pfi,"a",@progbits
	.sectionflags	@""
	.align	4
.nv.constant0._Z10mmul_tiledPKfS0_Pfi:
	.zero		924


//--------------------- SYMBOLS --------------------------

	.type		.nv.reservedSmem.offset0,@object
	.size		.nv.reservedSmem.offset0,0x4
	.type		.nv.reservedSmem.cap,@object
	.size		.nv.reservedSmem.cap,0x4
